//
// Generated by NVIDIA NVVM Compiler
//
// Compiler Build ID: CL-36424714
// Cuda compilation tools, release 13.0, V13.0.88
// Based on NVVM 20.0.0
//

.version 9.0
.target sm_100
.address_size 64

	// .globl	_Z14print_from_gpuv
.extern .func  (.param .b32 func_retval0) vprintf
(
	.param .b64 vprintf_param_0,
	.param .b64 vprintf_param_1
)
;
.global .align 1 .b8 $str[56] = {72, 101, 108, 108, 111, 32, 87, 111, 114, 108, 100, 33, 32, 102, 114, 111, 109, 32, 116, 104, 114, 101, 97, 100, 32, 91, 66, 61, 37, 100, 44, 84, 61, 37, 100, 93, 32, 9, 9, 70, 114, 111, 109, 32, 71, 80, 85, 32, 100, 101, 118, 105, 99, 101, 10};

.visible .entry _Z14print_from_gpuv()
{
	.local .align 8 .b8 	__local_depot0[8];
	.reg .b64 	%SP;
	.reg .b64 	%SPL;
	.reg .b32 	%r<5>;
	.reg .b64 	%rd<5>;

	mov.u64 	%SPL, __local_depot0;
	cvta.local.u64 	%SP, %SPL;
	add.u64 	%rd1, %SP, 0;
	add.u64 	%rd2, %SPL, 0;
	mov.u32 	%r1, %ctaid.x;
	mov.u32 	%r2, %tid.x;
	st.local.v2.u32 	[%rd2], {%r1, %r2};
	mov.u64 	%rd3, $str;
	cvta.global.u64 	%rd4, %rd3;
	{ // callseq 0, 0
	.param .b64 param0;
	st.param.b64 	[param0], %rd4;
	.param .b64 param1;
	st.param.b64 	[param1], %rd1;
	.param .b32 retval0;
	call.uni (retval0), 
	vprintf, 
	(
	param0, 
	param1
	);
	ld.param.b32 	%r3, [retval0];
	} // callseq 0
	ret;

}


// ===== COMPILED SASS (sm_100) =====

	.target	sm_100

	.elftype	@"ET_EXEC"


//--------------------- .note.nv.tkinfo           --------------------------
	.section	.note.nv.tkinfo,"",@"SHT_NOTE"
	.sectionflags	@"SHF_NOTE_NV_TKINFO"
	.tkinfo
        /*0018*/ 	.word	0x00000002
        /*0030*/ 	.string	""
        /*0030*/ 	.string	"ptxas"
        /*0030*/ 	.string	"Cuda compilation tools, release 13.0, V13.0.88"
        /*0030*/ 	.string	"Build cuda_13.0.r13.0/compiler.36424714_0"
        /*0030*/ 	.string	"-arch sm_100 -m 64 "



//--------------------- .note.nv.cuinfo           --------------------------
	.section	.note.nv.cuinfo,"",@"SHT_NOTE"
	.sectionflags	@"SHF_NOTE_NV_CUINFO"
        /*0018*/ 	.short	0x0002
        /*001a*/ 	.short	0x0064
        /*001c*/ 	.short	0x0082
	.zero		2


//--------------------- .nv.info                  --------------------------
	.section	.nv.info,"",@"SHT_CUDA_INFO"
	.align	4


	//----- nvinfo : EIATTR_REGCOUNT
	.align		4
        /*0000*/ 	.byte	0x04, 0x2f
        /*0002*/ 	.short	(.L_2 - .L_1)
	.align		4
.L_1:
        /*0004*/ 	.word	index@(_Z14print_from_gpuv)
        /*0008*/ 	.word	0x00000018


	//----- nvinfo : EIATTR_FRAME_SIZE
	.align		4
.L_2:
        /*000c*/ 	.byte	0x04, 0x11
        /*000e*/ 	.short	(.L_4 - .L_3)
	.align		4
.L_3:
        /*0010*/ 	.word	index@(_Z14print_from_gpuv)
        /*0014*/ 	.word	0x00000008


	//----- nvinfo : EIATTR_MIN_STACK_SIZE
	.align		4
.L_4:
        /*0018*/ 	.byte	0x04, 0x12
        /*001a*/ 	.short	(.L_6 - .L_5)
	.align		4
.L_5:
        /*001c*/ 	.word	index@(_Z14print_from_gpuv)
        /*0020*/ 	.word	0x00000008
.L_6:


//--------------------- .nv.compat                --------------------------
	.section	.nv.compat,"",@"SHT_CUDA_COMPAT_INFO"
	.align	4
        /*0000*/ 	.byte	0x02, 0x09, 0x00, 0x00, 0x02, 0x02, 0x01, 0x00, 0x02, 0x05, 0x05, 0x00, 0x03, 0x07, 0x01, 0x01
        /*0010*/ 	.byte	0x02, 0x03, 0x00, 0x00, 0x02, 0x06, 0x01, 0x00, 0x04, 0x0b, 0x08, 0x00, 0x09, 0x00, 0x00, 0x00
        /*0020*/ 	.byte	0x00, 0x00, 0x00, 0x00


//--------------------- .nv.info._Z14print_from_gpuv --------------------------
	.section	.nv.info._Z14print_from_gpuv,"",@"SHT_CUDA_INFO"
	.sectionflags	@""
	.align	4


	//----- nvinfo : EIATTR_CUDA_API_VERSION
	.align		4
        /*0000*/ 	.byte	0x04, 0x37
        /*0002*/ 	.short	(.L_8 - .L_7)
.L_7:
        /*0004*/ 	.word	0x00000082


	//----- nvinfo : EIATTR_SPARSE_MMA_MASK
	.align		4
.L_8:
        /*0008*/ 	.byte	0x03, 0x50
        /*000a*/ 	.short	0x0000


	//----- nvinfo : EIATTR_MAXREG_COUNT
	.align		4
        /*000c*/ 	.byte	0x03, 0x1b
        /*000e*/ 	.short	0x00ff


	//----- nvinfo : EIATTR_EXTERNS
	.align		4
        /*0010*/ 	.byte	0x04, 0x0f
        /*0012*/ 	.short	(.L_10 - .L_9)


	//   ....[0]....
	.align		4
.L_9:
        /*0014*/ 	.word	index@(vprintf)


	//----- nvinfo : EIATTR_MERCURY_ISA_VERSION
	.align		4
.L_10:
        /*0018*/ 	.byte	0x03, 0x5f
        /*001a*/ 	.short	0x0101


	//----- nvinfo : EIATTR_VRC_CTA_INIT_COUNT
	.align		4
        /*001c*/ 	.byte	0x02, 0x4a
	.zero		1
	.zero		1


	//----- nvinfo : EIATTR_SYSCALL_OFFSETS
	.align		4
        /*0020*/ 	.byte	0x04, 0x46
        /*0022*/ 	.short	(.L_12 - .L_11)


	//   ....[0]....
.L_11:
        /*0024*/ 	.word	0x000000f0


	//----- nvinfo : EIATTR_EXIT_INSTR_OFFSETS
	.align		4
.L_12:
        /*0028*/ 	.byte	0x04, 0x1c
        /*002a*/ 	.short	(.L_14 - .L_13)


	//   ....[0]....
.L_13:
        /*002c*/ 	.word	0x00000100


	//----- nvinfo : EIATTR_SW_WAR
	.align		4
.L_14:
        /*0030*/ 	.byte	0x04, 0x36
        /*0032*/ 	.short	(.L_16 - .L_15)
.L_15:
        /*0034*/ 	.word	0x00000008
.L_16:


//--------------------- .nv.callgraph             --------------------------
	.section	.nv.callgraph,"",@"SHT_CUDA_CALLGRAPH"
	.align	4
	.sectionentsize	8
	.align		4
        /*0000*/ 	.word	0x00000000
	.align		4
        /*0004*/ 	.word	0xffffffff
	.align		4
        /*0008*/ 	.word	index@(_Z14print_from_gpuv)
	.align		4
        /*000c*/ 	.word	index@(vprintf)
	.align		4
        /*0010*/ 	.word	0x00000000
	.align		4
        /*0014*/ 	.word	0xfffffffe
	.align		4
        /*0018*/ 	.word	0x00000000
	.align		4
        /*001c*/ 	.word	0xfffffffd
	.align		4
        /*0020*/ 	.word	0x00000000
	.align		4
        /*0024*/ 	.word	0xfffffffc


//--------------------- .nv.constant4             --------------------------
	.section	.nv.constant4,"a",@progbits
	.align	8
	.align		8
.nv.constant4:
        /*0000*/ 	.dword	vprintf
	.align		8
        /*0008*/ 	.dword	$str


//--------------------- .text._Z14print_from_gpuv --------------------------
	.section	.text._Z14print_from_gpuv,"ax",@progbits
	.align	128
        .global         _Z14print_from_gpuv
        .type           _Z14print_from_gpuv,@function
        .size           _Z14print_from_gpuv,(.L_x_2 - _Z14print_from_gpuv)
        .other          _Z14print_from_gpuv,@"STO_CUDA_ENTRY STV_DEFAULT"
_Z14print_from_gpuv:
.text._Z14print_from_gpuv:
[----:B------:R-:W0:Y:S01]  /*0000*/  LDC R1, c[0x0][0x37c] ;  /* 0x0000df00ff017b82 */ /* 0x000e220000000800 */
[----:B------:R-:W1:Y:S01]  /*0010*/  S2R R8, SR_CTAID.X ;  /* 0x0000000000087919 */ /* 0x000e620000002500 */
[----:B0-----:R-:W-:Y:S01]  /*0020*/  VIADD R1, R1, 0xfffffff8 ;  /* 0xfffffff801017836 */ /* 0x001fe20000000000 */
[----:B------:R-:W-:Y:S01]  /*0030*/  MOV R0, 0x0 ;  /* 0x0000000000007802 */ /* 0x000fe20000000f00 */
[----:B------:R-:W0:Y:S01]  /*0040*/  LDCU UR4, c[0x0][0x2f8] ;  /* 0x00005f00ff0477ac */ /* 0x000e220008000800 */
[----:B------:R-:W1:Y:S03]  /*0050*/  S2R R9, SR_TID.X ;  /* 0x0000000000097919 */ /* 0x000e660000002100 */
[----:B------:R2:W3:Y:S01]  /*0060*/  LDC.64 R2, c[0x4][R0] ;  /* 0x0100000000027b82 */ /* 0x0004e20000000a00 */
[----:B------:R-:W4:Y:S01]  /*0070*/  LDCU.64 UR6, c[0x4][0x8] ;  /* 0x01000100ff0677ac */ /* 0x000f220008000a00 */
[----:B------:R-:W5:Y:S01]  /*0080*/  LDCU UR5, c[0x0][0x2fc] ;  /* 0x00005f80ff0577ac */ /* 0x000f620008000800 */
[----:B0-----:R-:W-:Y:S01]  /*0090*/  IADD3 R6, P0, PT, R1, UR4, RZ ;  /* 0x0000000401067c10 */ /* 0x001fe2000ff1e0ff */
[----:B----4-:R-:W-:Y:S01]  /*00a0*/  IMAD.U32 R4, RZ, RZ, UR6 ;  /* 0x00000006ff047e24 */ /* 0x010fe2000f8e00ff */
[----:B------:R-:W-:-:S03]  /*00b0*/  MOV R5, UR7 ;  /* 0x0000000700057c02 */ /* 0x000fc60008000f00 */
[----:B-----5:R-:W-:Y:S01]  /*00c0*/  IMAD.X R7, RZ, RZ, UR5, P0 ;  /* 0x00000005ff077e24 */ /* 0x020fe200080e06ff */
[----:B-1----:R2:W-:Y:S07]  /*00d0*/  STL.64 [R1], R8 ;  /* 0x0000000801007387 */ /* 0x0025ee0000100a00 */
[----:B------:R-:W-:-:S07]  /*00e0*/  LEPC R20, `(.L_x_0) ;  /* 0x000000001014794e */ /* 0x000fce0000000000 */
[----:B--23--:R-:W-:Y:S05]  /*00f0*/  CALL.ABS.NOINC R2 ;  /* 0x0000000002007343 */ /* 0x00cfea0003c00000 */
.L_x_0:
[----:B------:R-:W-:Y:S05]  /*0100*/  EXIT ;  /* 0x000000000000794d */ /* 0x000fea0003800000 */
.L_x_1:
[----:B------:R-:W-:-:S00]  /*0110*/  BRA `(.L_x_1) ;  /* 0xfffffffc00fc7947 */ /* 0x000fc0000383ffff */
[----:B------:R-:W-:-:S00]  /*0120*/  NOP ;  /* 0x0000000000007918 */ /* 0x000fc00000000000 */
        /* <DEDUP_REMOVED lines=13> */
.L_x_2:


//--------------------- .nv.global.init           --------------------------
	.section	.nv.global.init,"aw",@progbits
.nv.global.init:
	.type		$str,@object
	.size		$str,(.L_0 - $str)
$str:
        /*0000*/ 	.byte	0x48, 0x65, 0x6c, 0x6c, 0x6f, 0x20, 0x57, 0x6f, 0x72, 0x6c, 0x64, 0x21, 0x20, 0x66, 0x72, 0x6f
        /*0010*/ 	.byte	0x6d, 0x20, 0x74, 0x68, 0x72, 0x65, 0x61, 0x64, 0x20, 0x5b, 0x42, 0x3d, 0x25, 0x64, 0x2c, 0x54
        /*0020*/ 	.byte	0x3d, 0x25, 0x64, 0x5d, 0x20, 0x09, 0x09, 0x46, 0x72, 0x6f, 0x6d, 0x20, 0x47, 0x50, 0x55, 0x20
        /*0030*/ 	.byte	0x64, 0x65, 0x76, 0x69, 0x63, 0x65, 0x0a, 0x00
.L_0:


//--------------------- .nv.shared.reserved.0     --------------------------
	.section	.nv.shared.reserved.0,"aw",@nobits
	.weak		__nv_reservedSMEM_offset_0_alias
	.size		__nv_reservedSMEM_offset_0_alias, 0, 64
	.other		__nv_reservedSMEM_offset_0_alias,@"STO_CUDA_RESERVED_SHARED STV_DEFAULT"
__nv_reservedSMEM_offset_0_alias:
	.zero		0
	.zero		64


//--------------------- .nv.constant0._Z14print_from_gpuv --------------------------
	.section	.nv.constant0._Z14print_from_gpuv,"a",@progbits
	.sectionflags	@""
	.align	4
.nv.constant0._Z14print_from_gpuv:
	.zero		896


//--------------------- SYMBOLS --------------------------

	.type		.nv.reservedSmem.offset0,@object
	.size		.nv.reservedSmem.offset0,0x4
	.type		vprintf,@function
